//
// Generated by NVIDIA NVVM Compiler
//
// Compiler Build ID: CL-36424714
// Cuda compilation tools, release 13.0, V13.0.88
// Based on NVVM 20.0.0
//

.version 9.0
.target sm_100
.address_size 64

	// .globl	_Z10helloWorldv
.extern .func  (.param .b32 func_retval0) vprintf
(
	.param .b64 vprintf_param_0,
	.param .b64 vprintf_param_1
)
;
.global .align 1 .b8 $str[22] = {72, 101, 108, 108, 111, 32, 102, 114, 111, 109, 32, 116, 104, 114, 101, 97, 100, 32, 37, 100, 10};

.visible .entry _Z10helloWorldv()
{
	.local .align 8 .b8 	__local_depot0[8];
	.reg .b64 	%SP;
	.reg .b64 	%SPL;
	.reg .pred 	%p<2>;
	.reg .b32 	%r<9>;
	.reg .b64 	%rd<5>;

	mov.u64 	%SPL, __local_depot0;
	cvta.local.u64 	%SP, %SPL;
	mov.u32 	%r1, %tid.x;
	mov.u32 	%r3, %ntid.x;
	mov.u32 	%r4, %ctaid.x;
	mul.lo.s32 	%r2, %r3, %r4;
	neg.s32 	%r5, %r2;
	setp.ne.s32 	%p1, %r1, %r5;
	@%p1 bra 	$L__BB0_2;
	add.u64 	%rd1, %SP, 0;
	add.u64 	%rd2, %SPL, 0;
	add.s32 	%r6, %r2, %r1;
	st.local.u32 	[%rd2], %r6;
	mov.u64 	%rd3, $str;
	cvta.global.u64 	%rd4, %rd3;
	{ // callseq 0, 0
	.param .b64 param0;
	st.param.b64 	[param0], %rd4;
	.param .b64 param1;
	st.param.b64 	[param1], %rd1;
	.param .b32 retval0;
	call.uni (retval0), 
	vprintf, 
	(
	param0, 
	param1
	);
	ld.param.b32 	%r7, [retval0];
	} // callseq 0
$L__BB0_2:
	ret;

}


// ===== COMPILED SASS (sm_100) =====

	.target	sm_100

	.elftype	@"ET_EXEC"


//--------------------- .note.nv.tkinfo           --------------------------
	.section	.note.nv.tkinfo,"",@"SHT_NOTE"
	.sectionflags	@"SHF_NOTE_NV_TKINFO"
	.tkinfo
        /*0018*/ 	.word	0x00000002
        /*0030*/ 	.string	""
        /*0030*/ 	.string	"ptxas"
        /*0030*/ 	.string	"Cuda compilation tools, release 13.0, V13.0.88"
        /*0030*/ 	.string	"Build cuda_13.0.r13.0/compiler.36424714_0"
        /*0030*/ 	.string	"-arch sm_100 -m 64 "



//--------------------- .note.nv.cuinfo           --------------------------
	.section	.note.nv.cuinfo,"",@"SHT_NOTE"
	.sectionflags	@"SHF_NOTE_NV_CUINFO"
        /*0018*/ 	.short	0x0002
        /*001a*/ 	.short	0x0064
        /*001c*/ 	.short	0x0082
	.zero		2


//--------------------- .nv.info                  --------------------------
	.section	.nv.info,"",@"SHT_CUDA_INFO"
	.align	4


	//----- nvinfo : EIATTR_REGCOUNT
	.align		4
        /*0000*/ 	.byte	0x04, 0x2f
        /*0002*/ 	.short	(.L_2 - .L_1)
	.align		4
.L_1:
        /*0004*/ 	.word	index@(_Z10helloWorldv)
        /*0008*/ 	.word	0x00000018


	//----- nvinfo : EIATTR_FRAME_SIZE
	.align		4
.L_2:
        /*000c*/ 	.byte	0x04, 0x11
        /*000e*/ 	.short	(.L_4 - .L_3)
	.align		4
.L_3:
        /*0010*/ 	.word	index@(_Z10helloWorldv)
        /*0014*/ 	.word	0x00000008


	//----- nvinfo : EIATTR_MIN_STACK_SIZE
	.align		4
.L_4:
        /*0018*/ 	.byte	0x04, 0x12
        /*001a*/ 	.short	(.L_6 - .L_5)
	.align		4
.L_5:
        /*001c*/ 	.word	index@(_Z10helloWorldv)
        /*0020*/ 	.word	0x00000008
.L_6:


//--------------------- .nv.compat                --------------------------
	.section	.nv.compat,"",@"SHT_CUDA_COMPAT_INFO"
	.align	4
        /*0000*/ 	.byte	0x02, 0x09, 0x00, 0x00, 0x02, 0x02, 0x01, 0x00, 0x02, 0x05, 0x05, 0x00, 0x03, 0x07, 0x01, 0x01
        /*0010*/ 	.byte	0x02, 0x03, 0x00, 0x00, 0x02, 0x06, 0x01, 0x00, 0x04, 0x0b, 0x08, 0x00, 0x09, 0x00, 0x00, 0x00
        /*0020*/ 	.byte	0x00, 0x00, 0x00, 0x00


//--------------------- .nv.info._Z10helloWorldv  --------------------------
	.section	.nv.info._Z10helloWorldv,"",@"SHT_CUDA_INFO"
	.sectionflags	@""
	.align	4


	//----- nvinfo : EIATTR_CUDA_API_VERSION
	.align		4
        /*0000*/ 	.byte	0x04, 0x37
        /*0002*/ 	.short	(.L_8 - .L_7)
.L_7:
        /*0004*/ 	.word	0x00000082


	//----- nvinfo : EIATTR_SPARSE_MMA_MASK
	.align		4
.L_8:
        /*0008*/ 	.byte	0x03, 0x50
        /*000a*/ 	.short	0x0000


	//----- nvinfo : EIATTR_MAXREG_COUNT
	.align		4
        /*000c*/ 	.byte	0x03, 0x1b
        /*000e*/ 	.short	0x00ff


	//----- nvinfo : EIATTR_EXTERNS
	.align		4
        /*0010*/ 	.byte	0x04, 0x0f
        /*0012*/ 	.short	(.L_10 - .L_9)


	//   ....[0]....
	.align		4
.L_9:
        /*0014*/ 	.word	index@(vprintf)


	//----- nvinfo : EIATTR_MERCURY_ISA_VERSION
	.align		4
.L_10:
        /*0018*/ 	.byte	0x03, 0x5f
        /*001a*/ 	.short	0x0101


	//----- nvinfo : EIATTR_VRC_CTA_INIT_COUNT
	.align		4
        /*001c*/ 	.byte	0x02, 0x4a
	.zero		1
	.zero		1


	//----- nvinfo : EIATTR_SYSCALL_OFFSETS
	.align		4
        /*0020*/ 	.byte	0x04, 0x46
        /*0022*/ 	.short	(.L_12 - .L_11)


	//   ....[0]....
.L_11:
        /*0024*/ 	.word	0x00000150


	//----- nvinfo : EIATTR_EXIT_INSTR_OFFSETS
	.align		4
.L_12:
        /*0028*/ 	.byte	0x04, 0x1c
        /*002a*/ 	.short	(.L_14 - .L_13)


	//   ....[0]....
.L_13:
        /*002c*/ 	.word	0x000000c0


	//   ....[1]....
        /*0030*/ 	.word	0x00000160


	//----- nvinfo : EIATTR_CRS_STACK_SIZE
	.align		4
.L_14:
        /*0034*/ 	.byte	0x04, 0x1e
        /*0036*/ 	.short	(.L_16 - .L_15)
.L_15:
        /*0038*/ 	.word	0x00000000


	//----- nvinfo : EIATTR_SW_WAR
	.align		4
.L_16:
        /*003c*/ 	.byte	0x04, 0x36
        /*003e*/ 	.short	(.L_18 - .L_17)
.L_17:
        /*0040*/ 	.word	0x00000008
.L_18:


//--------------------- .nv.callgraph             --------------------------
	.section	.nv.callgraph,"",@"SHT_CUDA_CALLGRAPH"
	.align	4
	.sectionentsize	8
	.align		4
        /*0000*/ 	.word	0x00000000
	.align		4
        /*0004*/ 	.word	0xffffffff
	.align		4
        /*0008*/ 	.word	index@(_Z10helloWorldv)
	.align		4
        /*000c*/ 	.word	index@(vprintf)
	.align		4
        /*0010*/ 	.word	0x00000000
	.align		4
        /*0014*/ 	.word	0xfffffffe
	.align		4
        /*0018*/ 	.word	0x00000000
	.align		4
        /*001c*/ 	.word	0xfffffffd
	.align		4
        /*0020*/ 	.word	0x00000000
	.align		4
        /*0024*/ 	.word	0xfffffffc


//--------------------- .nv.constant4             --------------------------
	.section	.nv.constant4,"a",@progbits
	.align	8
	.align		8
.nv.constant4:
        /*0000*/ 	.dword	vprintf
	.align		8
        /*0008*/ 	.dword	$str


//--------------------- .text._Z10helloWorldv     --------------------------
	.section	.text._Z10helloWorldv,"ax",@progbits
	.align	128
        .global         _Z10helloWorldv
        .type           _Z10helloWorldv,@function
        .size           _Z10helloWorldv,(.L_x_2 - _Z10helloWorldv)
        .other          _Z10helloWorldv,@"STO_CUDA_ENTRY STV_DEFAULT"
_Z10helloWorldv:
.text._Z10helloWorldv:
[----:B------:R-:W0:Y:S08]  /*0000*/  LDC R1, c[0x0][0x37c] ;  /* 0x0000df00ff017b82 */ /* 0x000e300000000800 */
[----:B------:R-:W1:Y:S01]  /*0010*/  S2UR UR5, SR_CTAID.X ;  /* 0x00000000000579c3 */ /* 0x000e620000002500 */
[----:B------:R-:W2:Y:S01]  /*0020*/  S2R R0, SR_TID.X ;  /* 0x0000000000007919 */ /* 0x000ea20000002100 */
[----:B------:R-:W3:Y:S01]  /*0030*/  LDCU UR7, c[0x0][0x2fc] ;  /* 0x00005f80ff0777ac */ /* 0x000ee20008000800 */
[----:B0-----:R-:W-:Y:S01]  /*0040*/  VIADD R1, R1, 0xfffffff8 ;  /* 0xfffffff801017836 */ /* 0x001fe20000000000 */
[----:B------:R-:W1:Y:S01]  /*0050*/  LDCU UR4, c[0x0][0x360] ;  /* 0x00006c00ff0477ac */ /* 0x000e620008000800 */
[----:B------:R-:W0:Y:S01]  /*0060*/  LDCU UR6, c[0x0][0x2f8] ;  /* 0x00005f00ff0677ac */ /* 0x000e220008000800 */
[----:B-1----:R-:W-:-:S04]  /*0070*/  UIMAD UR4, UR4, UR5, URZ ;  /* 0x00000005040472a4 */ /* 0x002fc8000f8e02ff */
[----:B------:R-:W-:Y:S01]  /*0080*/  UIADD3 UR5, UPT, UPT, -UR4, URZ, URZ ;  /* 0x000000ff04057290 */ /* 0x000fe2000fffe1ff */
[----:B0-----:R-:W-:-:S05]  /*0090*/  IADD3 R6, P1, PT, R1, UR6, RZ ;  /* 0x0000000601067c10 */ /* 0x001fca000ff3e0ff */
[----:B--2---:R-:W-:Y:S01]  /*00a0*/  ISETP.NE.AND P0, PT, R0, UR5, PT ;  /* 0x0000000500007c0c */ /* 0x004fe2000bf05270 */
[----:B---3--:R-:W-:-:S12]  /*00b0*/  IMAD.X R7, RZ, RZ, UR7, P1 ;  /* 0x00000007ff077e24 */ /* 0x008fd800088e06ff */
[----:B------:R-:W-:Y:S05]  /*00c0*/  @P0 EXIT ;  /* 0x000000000000094d */ /* 0x000fea0003800000 */
[----:B------:R-:W-:Y:S02]  /*00d0*/  MOV R2, 0x0 ;  /* 0x0000000000027802 */ /* 0x000fe40000000f00 */
[----:B------:R-:W-:Y:S01]  /*00e0*/  IADD3 R0, PT, PT, R0, UR4, RZ ;  /* 0x0000000400007c10 */ /* 0x000fe2000fffe0ff */
[----:B------:R-:W0:Y:S03]  /*00f0*/  LDCU.64 UR4, c[0x4][0x8] ;  /* 0x01000100ff0477ac */ /* 0x000e260008000a00 */
[----:B------:R-:W1:Y:S01]  /*0100*/  LDC.64 R2, c[0x4][R2] ;  /* 0x0100000002027b82 */ /* 0x000e620000000a00 */
[----:B------:R2:W-:Y:S01]  /*0110*/  STL [R1], R0 ;  /* 0x0000000001007387 */ /* 0x0005e20000100800 */
[----:B0-----:R-:W-:Y:S01]  /*0120*/  IMAD.U32 R4, RZ, RZ, UR4 ;  /* 0x00000004ff047e24 */ /* 0x001fe2000f8e00ff */
[----:B--2---:R-:W-:-:S07]  /*0130*/  MOV R5, UR5 ;  /* 0x0000000500057c02 */ /* 0x004fce0008000f00 */
[----:B------:R-:W-:-:S07]  /*0140*/  LEPC R20, `(.L_x_0) ;  /* 0x000000001014794e */ /* 0x000fce0000000000 */
[----:B-1----:R-:W-:Y:S05]  /*0150*/  CALL.ABS.NOINC R2 ;  /* 0x0000000002007343 */ /* 0x002fea0003c00000 */
.L_x_0:
[----:B------:R-:W-:Y:S05]  /*0160*/  EXIT ;  /* 0x000000000000794d */ /* 0x000fea0003800000 */
.L_x_1:
[----:B------:R-:W-:-:S00]  /*0170*/  BRA `(.L_x_1) ;  /* 0xfffffffc00fc7947 */ /* 0x000fc0000383ffff */
[----:B------:R-:W-:-:S00]  /*0180*/  NOP ;  /* 0x0000000000007918 */ /* 0x000fc00000000000 */
[----:B------:R-:W-:-:S00]  /*0190*/  NOP ;  /* 0x0000000000007918 */ /* 0x000fc00000000000 */
[----:B------:R-:W-:-:S00]  /*01a0*/  NOP ;  /* 0x0000000000007918 */ /* 0x000fc00000000000 */
[----:B------:R-:W-:-:S00]  /*01b0*/  NOP ;  /* 0x0000000000007918 */ /* 0x000fc00000000000 */
[----:B------:R-:W-:-:S00]  /*01c0*/  NOP ;  /* 0x0000000000007918 */ /* 0x000fc00000000000 */
[----:B------:R-:W-:-:S00]  /*01d0*/  NOP ;  /* 0x0000000000007918 */ /* 0x000fc00000000000 */
[----:B------:R-:W-:-:S00]  /*01e0*/  NOP ;  /* 0x0000000000007918 */ /* 0x000fc00000000000 */
[----:B------:R-:W-:-:S00]  /*01f0*/  NOP ;  /* 0x0000000000007918 */ /* 0x000fc00000000000 */
.L_x_2:


//--------------------- .nv.global.init           --------------------------
	.section	.nv.global.init,"aw",@progbits
.nv.global.init:
	.type		$str,@object
	.size		$str,(.L_0 - $str)
$str:
        /*0000*/ 	.byte	0x48, 0x65, 0x6c, 0x6c, 0x6f, 0x20, 0x66, 0x72, 0x6f, 0x6d, 0x20, 0x74, 0x68, 0x72, 0x65, 0x61
        /*0010*/ 	.byte	0x64, 0x20, 0x25, 0x64, 0x0a, 0x00
.L_0:


//--------------------- .nv.shared.reserved.0     --------------------------
	.section	.nv.shared.reserved.0,"aw",@nobits
	.weak		__nv_reservedSMEM_offset_0_alias
	.size		__nv_reservedSMEM_offset_0_alias, 0, 64
	.other		__nv_reservedSMEM_offset_0_alias,@"STO_CUDA_RESERVED_SHARED STV_DEFAULT"
__nv_reservedSMEM_offset_0_alias:
	.zero		0
	.zero		64


//--------------------- .nv.constant0._Z10helloWorldv --------------------------
	.section	.nv.constant0._Z10helloWorldv,"a",@progbits
	.sectionflags	@""
	.align	4
.nv.constant0._Z10helloWorldv:
	.zero		896


//--------------------- SYMBOLS --------------------------

	.type		.nv.reservedSmem.offset0,@object
	.size		.nv.reservedSmem.offset0,0x4
	.type		vprintf,@function
